//
// Generated by NVIDIA NVVM Compiler
//
// Compiler Build ID: CL-36424714
// Cuda compilation tools, release 13.0, V13.0.88
// Based on NVVM 20.0.0
//

.version 9.0
.target sm_100
.address_size 64

	// .globl	_Z23twod_convolution_kernelPKfPfi
.const .align 4 .b8 M[100];
// _ZZ23twod_convolution_kernelPKfPfiE3S_A has been demoted

.visible .entry _Z23twod_convolution_kernelPKfPfi(
	.param .u64 .ptr .align 1 _Z23twod_convolution_kernelPKfPfi_param_0,
	.param .u64 .ptr .align 1 _Z23twod_convolution_kernelPKfPfi_param_1,
	.param .u32 _Z23twod_convolution_kernelPKfPfi_param_2
)
{
	.reg .pred 	%p<14>;
	.reg .b32 	%r<46>;
	.reg .b32 	%f<84>;
	.reg .b64 	%rd<20>;
	// demoted variable
	.shared .align 4 .b8 _ZZ23twod_convolution_kernelPKfPfiE3S_A[5184];
	ld.param.u64 	%rd3, [_Z23twod_convolution_kernelPKfPfi_param_0];
	ld.param.u64 	%rd2, [_Z23twod_convolution_kernelPKfPfi_param_1];
	ld.param.u32 	%r13, [_Z23twod_convolution_kernelPKfPfi_param_2];
	cvta.to.global.u64 	%rd1, %rd3;
	mov.u32 	%r1, %tid.x;
	mov.u32 	%r2, %tid.y;
	mov.u32 	%r3, %ntid.x;
	mov.u32 	%r14, %ctaid.x;
	mad.lo.s32 	%r4, %r3, %r14, %r1;
	mov.u32 	%r5, %ntid.y;
	mov.u32 	%r15, %ctaid.y;
	mad.lo.s32 	%r16, %r5, %r15, %r2;
	max.s32 	%r17, %r4, %r16;
	setp.lt.s32 	%p1, %r17, %r13;
	setp.ge.s32 	%p2, %r17, %r13;
	mov.u32 	%r18, _ZZ23twod_convolution_kernelPKfPfiE3S_A;
	mad.lo.s32 	%r7, %r1, 144, %r18;
	shl.b32 	%r19, %r2, 2;
	add.s32 	%r20, %r7, %r19;
	add.s32 	%r8, %r20, 288;
	@%p2 bra 	$L__BB0_2;
	mad.lo.s32 	%r21, %r13, %r4, %r16;
	mul.wide.s32 	%rd4, %r21, 4;
	add.s64 	%rd5, %rd1, %rd4;
	ld.global.f32 	%f3, [%rd5];
	st.shared.f32 	[%r8+8], %f3;
$L__BB0_2:
	setp.gt.u32 	%p3, %r1, 1;
	@%p3 bra 	$L__BB0_9;
	setp.ge.s32 	%p4, %r16, %r13;
	add.s32 	%r9, %r4, -2;
	setp.lt.s32 	%p5, %r9, 0;
	or.pred  	%p6, %p5, %p4;
	@%p6 bra 	$L__BB0_5;
	mad.lo.s32 	%r23, %r13, %r9, %r16;
	mul.wide.u32 	%rd6, %r23, 4;
	add.s64 	%rd7, %rd1, %rd6;
	ld.global.f32 	%f4, [%rd7];
	st.shared.f32 	[%r8+-280], %f4;
	bra.uni 	$L__BB0_6;
$L__BB0_5:
	mov.b32 	%r22, 0;
	st.shared.u32 	[%r8+-280], %r22;
$L__BB0_6:
	add.s32 	%r10, %r4, %r3;
	max.s32 	%r24, %r10, %r16;
	setp.ge.s32 	%p7, %r24, %r13;
	@%p7 bra 	$L__BB0_8;
	mad.lo.s32 	%r29, %r13, %r10, %r16;
	mul.wide.s32 	%rd8, %r29, 4;
	add.s64 	%rd9, %rd1, %rd8;
	ld.global.f32 	%f5, [%rd9];
	mad.lo.s32 	%r30, %r3, 144, %r7;
	add.s32 	%r32, %r30, %r19;
	st.shared.f32 	[%r32+296], %f5;
	bra.uni 	$L__BB0_9;
$L__BB0_8:
	mad.lo.s32 	%r25, %r3, 144, %r7;
	add.s32 	%r27, %r25, %r19;
	mov.b32 	%r28, 0;
	st.shared.u32 	[%r27+296], %r28;
$L__BB0_9:
	setp.gt.u32 	%p8, %r2, 1;
	@%p8 bra 	$L__BB0_15;
	setp.ge.s32 	%p9, %r4, %r13;
	add.s32 	%r33, %r2, %r16;
	add.s32 	%r34, %r33, -2;
	setp.lt.s32 	%p10, %r34, 0;
	mov.f32 	%f83, 0f00000000;
	or.pred  	%p11, %p10, %p9;
	@%p11 bra 	$L__BB0_12;
	mul.lo.s32 	%r35, %r13, %r4;
	cvt.s64.s32 	%rd10, %r35;
	cvt.u64.u32 	%rd11, %r33;
	add.s64 	%rd12, %rd10, %rd11;
	shl.b64 	%rd13, %rd12, 2;
	add.s64 	%rd14, %rd1, %rd13;
	ld.global.f32 	%f83, [%rd14+-8];
$L__BB0_12:
	st.shared.f32 	[%r8], %f83;
	add.s32 	%r37, %r2, %r5;
	add.s32 	%r11, %r37, %r16;
	max.s32 	%r38, %r11, %r4;
	setp.ge.s32 	%p12, %r38, %r13;
	@%p12 bra 	$L__BB0_14;
	mad.lo.s32 	%r42, %r13, %r4, %r11;
	mul.wide.s32 	%rd15, %r42, 4;
	add.s64 	%rd16, %rd1, %rd15;
	ld.global.f32 	%f7, [%rd16];
	shl.b32 	%r43, %r5, 2;
	add.s32 	%r44, %r8, %r43;
	st.shared.f32 	[%r44+8], %f7;
	bra.uni 	$L__BB0_15;
$L__BB0_14:
	shl.b32 	%r39, %r5, 2;
	add.s32 	%r40, %r8, %r39;
	mov.b32 	%r41, 0;
	st.shared.u32 	[%r40+8], %r41;
$L__BB0_15:
	bar.sync 	0;
	not.pred 	%p13, %p1;
	@%p13 bra 	$L__BB0_17;
	ld.shared.f32 	%f8, [%r8+-288];
	ld.const.f32 	%f9, [M];
	fma.rn.f32 	%f10, %f8, %f9, 0f00000000;
	ld.shared.f32 	%f11, [%r8+-284];
	ld.const.f32 	%f12, [M+4];
	fma.rn.f32 	%f13, %f11, %f12, %f10;
	ld.shared.f32 	%f14, [%r8+-280];
	ld.const.f32 	%f15, [M+8];
	fma.rn.f32 	%f16, %f14, %f15, %f13;
	ld.shared.f32 	%f17, [%r8+-276];
	ld.const.f32 	%f18, [M+12];
	fma.rn.f32 	%f19, %f17, %f18, %f16;
	ld.shared.f32 	%f20, [%r8+-272];
	ld.const.f32 	%f21, [M+16];
	fma.rn.f32 	%f22, %f20, %f21, %f19;
	ld.shared.f32 	%f23, [%r8+-144];
	ld.const.f32 	%f24, [M+20];
	fma.rn.f32 	%f25, %f23, %f24, %f22;
	ld.shared.f32 	%f26, [%r8+-140];
	ld.const.f32 	%f27, [M+24];
	fma.rn.f32 	%f28, %f26, %f27, %f25;
	ld.shared.f32 	%f29, [%r8+-136];
	ld.const.f32 	%f30, [M+28];
	fma.rn.f32 	%f31, %f29, %f30, %f28;
	ld.shared.f32 	%f32, [%r8+-132];
	ld.const.f32 	%f33, [M+32];
	fma.rn.f32 	%f34, %f32, %f33, %f31;
	ld.shared.f32 	%f35, [%r8+-128];
	ld.const.f32 	%f36, [M+36];
	fma.rn.f32 	%f37, %f35, %f36, %f34;
	ld.shared.f32 	%f38, [%r8];
	ld.const.f32 	%f39, [M+40];
	fma.rn.f32 	%f40, %f38, %f39, %f37;
	ld.shared.f32 	%f41, [%r8+4];
	ld.const.f32 	%f42, [M+44];
	fma.rn.f32 	%f43, %f41, %f42, %f40;
	ld.shared.f32 	%f44, [%r8+8];
	ld.const.f32 	%f45, [M+48];
	fma.rn.f32 	%f46, %f44, %f45, %f43;
	ld.shared.f32 	%f47, [%r8+12];
	ld.const.f32 	%f48, [M+52];
	fma.rn.f32 	%f49, %f47, %f48, %f46;
	ld.shared.f32 	%f50, [%r8+16];
	ld.const.f32 	%f51, [M+56];
	fma.rn.f32 	%f52, %f50, %f51, %f49;
	ld.shared.f32 	%f53, [%r8+144];
	ld.const.f32 	%f54, [M+60];
	fma.rn.f32 	%f55, %f53, %f54, %f52;
	ld.shared.f32 	%f56, [%r8+148];
	ld.const.f32 	%f57, [M+64];
	fma.rn.f32 	%f58, %f56, %f57, %f55;
	ld.shared.f32 	%f59, [%r8+152];
	ld.const.f32 	%f60, [M+68];
	fma.rn.f32 	%f61, %f59, %f60, %f58;
	ld.shared.f32 	%f62, [%r8+156];
	ld.const.f32 	%f63, [M+72];
	fma.rn.f32 	%f64, %f62, %f63, %f61;
	ld.shared.f32 	%f65, [%r8+160];
	ld.const.f32 	%f66, [M+76];
	fma.rn.f32 	%f67, %f65, %f66, %f64;
	ld.shared.f32 	%f68, [%r8+288];
	ld.const.f32 	%f69, [M+80];
	fma.rn.f32 	%f70, %f68, %f69, %f67;
	ld.shared.f32 	%f71, [%r8+292];
	ld.const.f32 	%f72, [M+84];
	fma.rn.f32 	%f73, %f71, %f72, %f70;
	ld.shared.f32 	%f74, [%r8+296];
	ld.const.f32 	%f75, [M+88];
	fma.rn.f32 	%f76, %f74, %f75, %f73;
	ld.shared.f32 	%f77, [%r8+300];
	ld.const.f32 	%f78, [M+92];
	fma.rn.f32 	%f79, %f77, %f78, %f76;
	ld.shared.f32 	%f80, [%r8+304];
	ld.const.f32 	%f81, [M+96];
	fma.rn.f32 	%f82, %f80, %f81, %f79;
	mad.lo.s32 	%r45, %r13, %r4, %r16;
	cvta.to.global.u64 	%rd17, %rd2;
	mul.wide.s32 	%rd18, %r45, 4;
	add.s64 	%rd19, %rd17, %rd18;
	st.global.f32 	[%rd19], %f82;
$L__BB0_17:
	ret;

}


// ===== COMPILED SASS (sm_100) =====

	.target	sm_100

	.elftype	@"ET_EXEC"


//--------------------- .note.nv.tkinfo           --------------------------
	.section	.note.nv.tkinfo,"",@"SHT_NOTE"
	.sectionflags	@"SHF_NOTE_NV_TKINFO"
	.tkinfo
        /*0018*/ 	.word	0x00000002
        /*0030*/ 	.string	""
        /*0030*/ 	.string	"ptxas"
        /*0030*/ 	.string	"Cuda compilation tools, release 13.0, V13.0.88"
        /*0030*/ 	.string	"Build cuda_13.0.r13.0/compiler.36424714_0"
        /*0030*/ 	.string	"-arch sm_100 -m 64 "



//--------------------- .note.nv.cuinfo           --------------------------
	.section	.note.nv.cuinfo,"",@"SHT_NOTE"
	.sectionflags	@"SHF_NOTE_NV_CUINFO"
        /*0018*/ 	.short	0x0002
        /*001a*/ 	.short	0x0064
        /*001c*/ 	.short	0x0082
	.zero		2


//--------------------- .nv.info                  --------------------------
	.section	.nv.info,"",@"SHT_CUDA_INFO"
	.align	4


	//----- nvinfo : EIATTR_REGCOUNT
	.align		4
        /*0000*/ 	.byte	0x04, 0x2f
        /*0002*/ 	.short	(.L_2 - .L_1)
	.align		4
.L_1:
        /*0004*/ 	.word	index@(_Z23twod_convolution_kernelPKfPfi)
        /*0008*/ 	.word	0x00000018


	//----- nvinfo : EIATTR_FRAME_SIZE
	.align		4
.L_2:
        /*000c*/ 	.byte	0x04, 0x11
        /*000e*/ 	.short	(.L_4 - .L_3)
	.align		4
.L_3:
        /*0010*/ 	.word	index@(_Z23twod_convolution_kernelPKfPfi)
        /*0014*/ 	.word	0x00000000


	//----- nvinfo : EIATTR_MIN_STACK_SIZE
	.align		4
.L_4:
        /*0018*/ 	.byte	0x04, 0x12
        /*001a*/ 	.short	(.L_6 - .L_5)
	.align		4
.L_5:
        /*001c*/ 	.word	index@(_Z23twod_convolution_kernelPKfPfi)
        /*0020*/ 	.word	0x00000000
.L_6:


//--------------------- .nv.compat                --------------------------
	.section	.nv.compat,"",@"SHT_CUDA_COMPAT_INFO"
	.align	4
        /*0000*/ 	.byte	0x02, 0x09, 0x00, 0x00, 0x02, 0x02, 0x01, 0x00, 0x02, 0x05, 0x05, 0x00, 0x03, 0x07, 0x01, 0x01
        /*0010*/ 	.byte	0x02, 0x03, 0x00, 0x00, 0x02, 0x06, 0x01, 0x00, 0x04, 0x0b, 0x08, 0x00, 0x09, 0x00, 0x00, 0x00
        /*0020*/ 	.byte	0x00, 0x00, 0x00, 0x00


//--------------------- .nv.info._Z23twod_convolution_kernelPKfPfi --------------------------
	.section	.nv.info._Z23twod_convolution_kernelPKfPfi,"",@"SHT_CUDA_INFO"
	.sectionflags	@""
	.align	4


	//----- nvinfo : EIATTR_CUDA_API_VERSION
	.align		4
        /*0000*/ 	.byte	0x04, 0x37
        /*0002*/ 	.short	(.L_8 - .L_7)
.L_7:
        /*0004*/ 	.word	0x00000082


	//----- nvinfo : EIATTR_KPARAM_INFO
	.align		4
.L_8:
        /*0008*/ 	.byte	0x04, 0x17
        /*000a*/ 	.short	(.L_10 - .L_9)
.L_9:
        /*000c*/ 	.word	0x00000000
        /*0010*/ 	.short	0x0002
        /*0012*/ 	.short	0x0010
        /*0014*/ 	.byte	0x00, 0xf0, 0x11, 0x00


	//----- nvinfo : EIATTR_KPARAM_INFO
	.align		4
.L_10:
        /*0018*/ 	.byte	0x04, 0x17
        /*001a*/ 	.short	(.L_12 - .L_11)
.L_11:
        /*001c*/ 	.word	0x00000000
        /*0020*/ 	.short	0x0001
        /*0022*/ 	.short	0x0008
        /*0024*/ 	.byte	0x00, 0xf5, 0x21, 0x00


	//----- nvinfo : EIATTR_KPARAM_INFO
	.align		4
.L_12:
        /*0028*/ 	.byte	0x04, 0x17
        /*002a*/ 	.short	(.L_14 - .L_13)
.L_13:
        /*002c*/ 	.word	0x00000000
        /*0030*/ 	.short	0x0000
        /*0032*/ 	.short	0x0000
        /*0034*/ 	.byte	0x00, 0xf5, 0x21, 0x00


	//----- nvinfo : EIATTR_SPARSE_MMA_MASK
	.align		4
.L_14:
        /*0038*/ 	.byte	0x03, 0x50
        /*003a*/ 	.short	0x0000


	//----- nvinfo : EIATTR_MAXREG_COUNT
	.align		4
        /*003c*/ 	.byte	0x03, 0x1b
        /*003e*/ 	.short	0x00ff


	//----- nvinfo : EIATTR_NUM_BARRIERS
	.align		4
        /*0040*/ 	.byte	0x02, 0x4c
        /*0042*/ 	.byte	0x01
	.zero		1


	//----- nvinfo : EIATTR_MERCURY_ISA_VERSION
	.align		4
        /*0044*/ 	.byte	0x03, 0x5f
        /*0046*/ 	.short	0x0101


	//----- nvinfo : EIATTR_VRC_CTA_INIT_COUNT
	.align		4
        /*0048*/ 	.byte	0x02, 0x4a
	.zero		1
	.zero		1


	//----- nvinfo : EIATTR_EXIT_INSTR_OFFSETS
	.align		4
        /*004c*/ 	.byte	0x04, 0x1c
        /*004e*/ 	.short	(.L_16 - .L_15)


	//   ....[0]....
.L_15:
        /*0050*/ 	.word	0x000004c0


	//   ....[1]....
        /*0054*/ 	.word	0x000008a0


	//----- nvinfo : EIATTR_CRS_STACK_SIZE
	.align		4
.L_16:
        /*0058*/ 	.byte	0x04, 0x1e
        /*005a*/ 	.short	(.L_18 - .L_17)
.L_17:
        /*005c*/ 	.word	0x00000000


	//----- nvinfo : EIATTR_CBANK_PARAM_SIZE
	.align		4
.L_18:
        /*0060*/ 	.byte	0x03, 0x19
        /*0062*/ 	.short	0x0014


	//----- nvinfo : EIATTR_PARAM_CBANK
	.align		4
        /*0064*/ 	.byte	0x04, 0x0a
        /*0066*/ 	.short	(.L_20 - .L_19)
	.align		4
.L_19:
        /*0068*/ 	.word	index@(.nv.constant0._Z23twod_convolution_kernelPKfPfi)
        /*006c*/ 	.short	0x0380
        /*006e*/ 	.short	0x0014


	//----- nvinfo : EIATTR_SW_WAR
	.align		4
.L_20:
        /*0070*/ 	.byte	0x04, 0x36
        /*0072*/ 	.short	(.L_22 - .L_21)
.L_21:
        /*0074*/ 	.word	0x00000008
.L_22:


//--------------------- .nv.callgraph             --------------------------
	.section	.nv.callgraph,"",@"SHT_CUDA_CALLGRAPH"
	.align	4
	.sectionentsize	8
	.align		4
        /*0000*/ 	.word	0x00000000
	.align		4
        /*0004*/ 	.word	0xffffffff
	.align		4
        /*0008*/ 	.word	0x00000000
	.align		4
        /*000c*/ 	.word	0xfffffffe
	.align		4
        /*0010*/ 	.word	0x00000000
	.align		4
        /*0014*/ 	.word	0xfffffffd
	.align		4
        /*0018*/ 	.word	0x00000000
	.align		4
        /*001c*/ 	.word	0xfffffffc


//--------------------- .nv.constant3             --------------------------
	.section	.nv.constant3,"a",@progbits
	.align	4
.nv.constant3:
	.type		M,@object
	.size		M,(.L_0 - M)
M:
	.zero		100
.L_0:


//--------------------- .text._Z23twod_convolution_kernelPKfPfi --------------------------
	.section	.text._Z23twod_convolution_kernelPKfPfi,"ax",@progbits
	.align	128
        .global         _Z23twod_convolution_kernelPKfPfi
        .type           _Z23twod_convolution_kernelPKfPfi,@function
        .size           _Z23twod_convolution_kernelPKfPfi,(.L_x_5 - _Z23twod_convolution_kernelPKfPfi)
        .other          _Z23twod_convolution_kernelPKfPfi,@"STO_CUDA_ENTRY STV_DEFAULT"
_Z23twod_convolution_kernelPKfPfi:
.text._Z23twod_convolution_kernelPKfPfi:
[----:B------:R-:W-:Y:S01]  /*0000*/  LDC R1, c[0x0][0x37c] ;  /* 0x0000df00ff017b82 */ /* 0x000fe20000000800 */
[----:B------:R-:W0:Y:S07]  /*0010*/  S2R R10, SR_TID.X ;  /* 0x00000000000a7919 */ /* 0x000e2e0000002100 */
[----:B------:R-:W0:Y:S01]  /*0020*/  LDC R7, c[0x0][0x360] ;  /* 0x0000d800ff077b82 */ /* 0x000e220000000800 */
[----:B------:R-:W1:Y:S01]  /*0030*/  LDCU UR6, c[0x0][0x390] ;  /* 0x00007200ff0677ac */ /* 0x000e620008000800 */
[----:B------:R-:W2:Y:S06]  /*0040*/  S2R R5, SR_TID.Y ;  /* 0x0000000000057919 */ /* 0x000eac0000002200 */
[----:B------:R-:W0:Y:S08]  /*0050*/  S2UR UR4, SR_CTAID.X ;  /* 0x00000000000479c3 */ /* 0x000e300000002500 */
[----:B------:R-:W2:Y:S08]  /*0060*/  S2UR UR5, SR_CTAID.Y ;  /* 0x00000000000579c3 */ /* 0x000eb00000002600 */
[----:B------:R-:W2:Y:S01]  /*0070*/  LDC R0, c[0x0][0x364] ;  /* 0x0000d900ff007b82 */ /* 0x000ea20000000800 */
[----:B0-----:R-:W-:-:S02]  /*0080*/  IMAD R2, R7, UR4, R10 ;  /* 0x0000000407027c24 */ /* 0x001fc4000f8e020a */
[----:B--2---:R-:W-:Y:S01]  /*0090*/  IMAD R3, R0, UR5, R5 ;  /* 0x0000000500037c24 */ /* 0x004fe2000f8e0205 */
[----:B------:R-:W0:Y:S04]  /*00a0*/  LDCU.64 UR4, c[0x0][0x358] ;  /* 0x00006b00ff0477ac */ /* 0x000e280008000a00 */
[----:B------:R-:W-:-:S04]  /*00b0*/  VIMNMX R12, PT, PT, R2, R3, !PT ;  /* 0x00000003020c7248 */ /* 0x000fc80007fe0100 */
[----:B-1----:R-:W-:-:S13]  /*00c0*/  ISETP.GE.AND P0, PT, R12, UR6, PT ;  /* 0x000000060c007c0c */ /* 0x002fda000bf06270 */
[----:B------:R-:W1:Y:S01]  /*00d0*/  @!P0 LDC.64 R8, c[0x0][0x380] ;  /* 0x0000e000ff088b82 */ /* 0x000e620000000a00 */
[----:B------:R-:W-:-:S04]  /*00e0*/  @!P0 IMAD R11, R2, UR6, R3 ;  /* 0x00000006020b8c24 */ /* 0x000fc8000f8e0203 */
[----:B-1----:R-:W-:-:S06]  /*00f0*/  @!P0 IMAD.WIDE R8, R11, 0x4, R8 ;  /* 0x000000040b088825 */ /* 0x002fcc00078e0208 */
[----:B0-----:R-:W2:Y:S01]  /*0100*/  @!P0 LDG.E R9, desc[UR4][R8.64] ;  /* 0x0000000408098981 */ /* 0x001ea2000c1e1900 */
[----:B------:R-:W-:Y:S01]  /*0110*/  MOV R4, 0x400 ;  /* 0x0000040000047802 */ /* 0x000fe20000000f00 */
[----:B------:R-:W-:Y:S01]  /*0120*/  BSSY.RECONVERGENT B0, `(.L_x_0) ;  /* 0x000001e000007945 */ /* 0x000fe20003800200 */
[----:B------:R-:W-:Y:S01]  /*0130*/  ISETP.GT.U32.AND P3, PT, R10, 0x1, PT ;  /* 0x000000010a00780c */ /* 0x000fe20003f64070 */
[----:B------:R-:W0:Y:S01]  /*0140*/  S2R R11, SR_CgaCtaId ;  /* 0x00000000000b7919 */ /* 0x000e220000008800 */
[----:B------:R-:W-:Y:S02]  /*0150*/  ISETP.GE.AND P1, PT, R12, UR6, PT ;  /* 0x000000060c007c0c */ /* 0x000fe4000bf26270 */
[----:B------:R-:W-:Y:S02]  /*0160*/  ISETP.GT.U32.AND P2, PT, R5, 0x1, PT ;  /* 0x000000010500780c */ /* 0x000fe40003f44070 */
[----:B0-----:R-:W-:-:S05]  /*0170*/  LEA R4, R11, R4, 0x18 ;  /* 0x000000040b047211 */ /* 0x001fca00078ec0ff */
[----:B------:R-:W-:-:S05]  /*0180*/  IMAD R6, R10, 0x90, R4 ;  /* 0x000000900a067824 */ /* 0x000fca00078e0204 */
[----:B------:R-:W-:-:S05]  /*0190*/  LEA R4, R5, R6, 0x2 ;  /* 0x0000000605047211 */ /* 0x000fca00078e10ff */
[----:B--2---:R0:W-:Y:S01]  /*01a0*/  @!P0 STS [R4+0x128], R9 ;  /* 0x0001280904008388 */ /* 0x0041e20000000800 */
[----:B------:R-:W-:Y:S05]  /*01b0*/  @P3 BRA `(.L_x_1) ;  /* 0x0000000000503947 */ /* 0x000fea0003800000 */
[C---:B------:R-:W-:Y:S02]  /*01c0*/  IADD3 R14, PT, PT, R2.reuse, R7, RZ ;  /* 0x00000007020e7210 */ /* 0x040fe40007ffe0ff */
[C---:B------:R-:W-:Y:S02]  /*01d0*/  ISETP.GE.AND P0, PT, R3.reuse, UR6, PT ;  /* 0x0000000603007c0c */ /* 0x040fe4000bf06270 */
[----:B------:R-:W-:Y:S02]  /*01e0*/  IADD3 R12, PT, PT, R2, -0x2, RZ ;  /* 0xfffffffe020c7810 */ /* 0x000fe40007ffe0ff */
[----:B------:R-:W-:Y:S02]  /*01f0*/  VIMNMX R8, PT, PT, R3, R14, !PT ;  /* 0x0000000e03087248 */ /* 0x000fe40007fe0100 */
[----:B------:R-:W-:Y:S02]  /*0200*/  ISETP.LT.OR P0, PT, R12, RZ, P0 ;  /* 0x000000ff0c00720c */ /* 0x000fe40000701670 */
[----:B------:R-:W-:-:S11]  /*0210*/  ISETP.GE.AND P3, PT, R8, UR6, PT ;  /* 0x0000000608007c0c */ /* 0x000fd6000bf66270 */
[----:B0-----:R-:W0:Y:S01]  /*0220*/  @!P0 LDC.64 R8, c[0x0][0x380] ;  /* 0x0000e000ff088b82 */ /* 0x001e220000000a00 */
[--C-:B------:R-:W-:Y:S02]  /*0230*/  @!P0 IMAD R13, R12, UR6, R3.reuse ;  /* 0x000000060c0d8c24 */ /* 0x100fe4000f8e0203 */
[----:B------:R-:W-:-:S05]  /*0240*/  @!P3 IMAD R15, R14, UR6, R3 ;  /* 0x000000060e0fbc24 */ /* 0x000fca000f8e0203 */
[----:B------:R-:W1:Y:S01]  /*0250*/  @!P3 LDC.64 R10, c[0x0][0x380] ;  /* 0x0000e000ff0abb82 */ /* 0x000e620000000a00 */
[----:B0-----:R-:W-:-:S06]  /*0260*/  @!P0 IMAD.WIDE.U32 R8, R13, 0x4, R8 ;  /* 0x000000040d088825 */ /* 0x001fcc00078e0008 */
[----:B------:R-:W2:Y:S01]  /*0270*/  @!P0 LDG.E R9, desc[UR4][R8.64] ;  /* 0x0000000408098981 */ /* 0x000ea2000c1e1900 */
[----:B-1----:R-:W-:-:S06]  /*0280*/  @!P3 IMAD.WIDE R10, R15, 0x4, R10 ;  /* 0x000000040f0ab825 */ /* 0x002fcc00078e020a */
[----:B------:R-:W3:Y:S01]  /*0290*/  @!P3 LDG.E R10, desc[UR4][R10.64] ;  /* 0x000000040a0ab981 */ /* 0x000ee2000c1e1900 */
[----:B------:R-:W-:-:S05]  /*02a0*/  IMAD R6, R7, 0x90, R6 ;  /* 0x0000009007067824 */ /* 0x000fca00078e0206 */
[----:B------:R-:W-:Y:S01]  /*02b0*/  LEA R7, R5, R6, 0x2 ;  /* 0x0000000605077211 */ /* 0x000fe200078e10ff */
[----:B--2---:R1:W-:Y:S04]  /*02c0*/  @!P0 STS [R4+0x8], R9 ;  /* 0x0000080904008388 */ /* 0x0043e80000000800 */
[----:B------:R1:W-:Y:S04]  /*02d0*/  @P0 STS [R4+0x8], RZ ;  /* 0x000008ff04000388 */ /* 0x0003e80000000800 */
[----:B---3--:R1:W-:Y:S04]  /*02e0*/  @!P3 STS [R7+0x128], R10 ;  /* 0x0001280a0700b388 */ /* 0x0083e80000000800 */
[----:B------:R1:W-:Y:S02]  /*02f0*/  @P3 STS [R7+0x128], RZ ;  /* 0x000128ff07003388 */ /* 0x0003e40000000800 */
.L_x_1:
[----:B------:R-:W-:Y:S05]  /*0300*/  BSYNC.RECONVERGENT B0 ;  /* 0x0000000000007941 */ /* 0x000fea0003800200 */
.L_x_0:
[----:B------:R-:W-:Y:S04]  /*0310*/  BSSY.RECONVERGENT B0, `(.L_x_2) ;  /* 0x0000019000007945 */ /* 0x000fe80003800200 */
[----:B------:R-:W-:Y:S05]  /*0320*/  @P2 BRA `(.L_x_3) ;  /* 0x00000000005c2947 */ /* 0x000fea0003800000 */
[CC--:B------:R-:W-:Y:S02]  /*0330*/  IADD3 R8, PT, PT, R3.reuse, R5.reuse, RZ ;  /* 0x0000000503087210 */ /* 0x0c0fe40007ffe0ff */
[----:B------:R-:W-:Y:S02]  /*0340*/  ISETP.GE.AND P0, PT, R2, UR6, PT ;  /* 0x0000000602007c0c */ /* 0x000fe4000bf06270 */
[----:B------:R-:W-:Y:S02]  /*0350*/  IADD3 R6, PT, PT, R8, -0x2, RZ ;  /* 0xfffffffe08067810 */ /* 0x000fe40007ffe0ff */
[----:B01----:R-:W-:Y:S02]  /*0360*/  IADD3 R9, PT, PT, R3, R5, R0 ;  /* 0x0000000503097210 */ /* 0x003fe40007ffe000 */
[----:B------:R-:W-:Y:S02]  /*0370*/  ISETP.LT.OR P0, PT, R6, RZ, P0 ;  /* 0x000000ff0600720c */ /* 0x000fe40000701670 */
[----:B------:R-:W-:-:S04]  /*0380*/  VIMNMX R5, PT, PT, R2, R9, !PT ;  /* 0x0000000902057248 */ /* 0x000fc80007fe0100 */
[----:B------:R-:W-:-:S07]  /*0390*/  ISETP.GE.AND P2, PT, R5, UR6, PT ;  /* 0x0000000605007c0c */ /* 0x000fce000bf46270 */
[----:B------:R-:W0:Y:S01]  /*03a0*/  @!P0 LDC.64 R12, c[0x0][0x380] ;  /* 0x0000e000ff0c8b82 */ /* 0x000e220000000a00 */
[----:B------:R-:W-:-:S05]  /*03b0*/  @!P0 IMAD R5, R2, UR6, RZ ;  /* 0x0000000602058c24 */ /* 0x000fca000f8e02ff */
[----:B------:R-:W-:Y:S01]  /*03c0*/  @!P0 IADD3 R10, P3, PT, R8, R5, RZ ;  /* 0x00000005080a8210 */ /* 0x000fe20007f7e0ff */
[----:B------:R-:W-:Y:S01]  /*03d0*/  @!P2 IMAD R11, R2, UR6, R9 ;  /* 0x00000006020bac24 */ /* 0x000fe2000f8e0209 */
[----:B------:R-:W1:Y:S02]  /*03e0*/  @!P2 LDC.64 R6, c[0x0][0x380] ;  /* 0x0000e000ff06ab82 */ /* 0x000e640000000a00 */
[----:B------:R-:W-:Y:S02]  /*03f0*/  @!P0 LEA.HI.X.SX32 R5, R5, RZ, 0x1, P3 ;  /* 0x000000ff05058211 */ /* 0x000fe400018f0eff */
[----:B0-----:R-:W-:-:S04]  /*0400*/  @!P0 LEA R8, P3, R10, R12, 0x2 ;  /* 0x0000000c0a088211 */ /* 0x001fc800078610ff */
[----:B------:R-:W-:Y:S01]  /*0410*/  @!P0 LEA.HI.X R9, R10, R13, R5, 0x2, P3 ;  /* 0x0000000d0a098211 */ /* 0x000fe200018f1405 */
[----:B------:R-:W-:Y:S02]  /*0420*/  HFMA2 R5, -RZ, RZ, 0, 0 ;  /* 0x00000000ff057431 */ /* 0x000fe400000001ff */
[----:B-1----:R-:W-:-:S06]  /*0430*/  @!P2 IMAD.WIDE R6, R11, 0x4, R6 ;  /* 0x000000040b06a825 */ /* 0x002fcc00078e0206 */
[----:B------:R-:W2:Y:S04]  /*0440*/  @!P2 LDG.E R6, desc[UR4][R6.64] ;  /* 0x000000040606a981 */ /* 0x000ea8000c1e1900 */
[----:B------:R-:W3:Y:S01]  /*0450*/  @!P0 LDG.E R5, desc[UR4][R8.64+-0x8] ;  /* 0xfffff80408058981 */ /* 0x000ee2000c1e1900 */
[----:B------:R-:W-:-:S03]  /*0460*/  LEA R11, R0, R4, 0x2 ;  /* 0x00000004000b7211 */ /* 0x000fc600078e10ff */
[----:B---3--:R3:W-:Y:S04]  /*0470*/  STS [R4+0x120], R5 ;  /* 0x0001200504007388 */ /* 0x0087e80000000800 */
[----:B--2---:R3:W-:Y:S04]  /*0480*/  @!P2 STS [R11+0x128], R6 ;  /* 0x000128060b00a388 */ /* 0x0047e80000000800 */
[----:B------:R3:W-:Y:S02]  /*0490*/  @P2 STS [R11+0x128], RZ ;  /* 0x000128ff0b002388 */ /* 0x0007e40000000800 */
.L_x_3:
[----:B------:R-:W-:Y:S05]  /*04a0*/  BSYNC.RECONVERGENT B0 ;  /* 0x0000000000007941 */ /* 0x000fea0003800200 */
.L_x_2:
[----:B------:R-:W-:Y:S06]  /*04b0*/  BAR.SYNC.DEFER_BLOCKING 0x0 ;  /* 0x0000000000007b1d */ /* 0x000fec0000010000 */
[----:B------:R-:W-:Y:S05]  /*04c0*/  @P1 EXIT ;  /* 0x000000000000194d */ /* 0x000fea0003800000 */
[----:B------:R-:W2:Y:S01]  /*04d0*/  LDS R0, [R4] ;  /* 0x0000000004007984 */ /* 0x000ea20000000800 */
[----:B------:R-:W2:Y:S01]  /*04e0*/  LDCU.128 UR8, c[0x3][URZ] ;  /* 0x00c00000ff0877ac */ /* 0x000ea20008000c00 */
[----:B------:R-:W-:Y:S02]  /*04f0*/  IMAD R3, R2, UR6, R3 ;  /* 0x0000000602037c24 */ /* 0x000fe4000f8e0203 */
[----:B-1----:R-:W1:Y:S01]  /*0500*/  LDS R7, [R4+0x4] ;  /* 0x0000040004077984 */ /* 0x002e620000000800 */
[----:B------:R-:W4:Y:S03]  /*0510*/  LDCU.128 UR12, c[0x3][0x10] ;  /* 0x00c00200ff0c77ac */ /* 0x000f260008000c00 */
[----:B------:R-:W5:Y:S01]  /*0520*/  LDS R8, [R4+0x8] ;  /* 0x0000080004087984 */ /* 0x000f620000000800 */
[----:B------:R-:W4:Y:S03]  /*0530*/  LDCU UR7, c[0x3][0x60] ;  /* 0x00c00c00ff0777ac */ /* 0x000f260008000800 */
[----:B0-----:R-:W0:Y:S04]  /*0540*/  LDS R9, [R4+0xc] ;  /* 0x00000c0004097984 */ /* 0x001e280000000800 */
[----:B------:R-:W4:Y:S04]  /*0550*/  LDS R10, [R4+0x10] ;  /* 0x00001000040a7984 */ /* 0x000f280000000800 */
[----:B---3--:R-:W3:Y:S04]  /*0560*/  LDS R11, [R4+0x90] ;  /* 0x00009000040b7984 */ /* 0x008ee80000000800 */
[----:B------:R-:W3:Y:S04]  /*0570*/  LDS R12, [R4+0x94] ;  /* 0x00009400040c7984 */ /* 0x000ee80000000800 */
[----:B------:R-:W3:Y:S04]  /*0580*/  LDS R14, [R4+0x98] ;  /* 0x00009800040e7984 */ /* 0x000ee80000000800 */
[----:B------:R-:W3:Y:S04]  /*0590*/  LDS R16, [R4+0x9c] ;  /* 0x00009c0004107984 */ /* 0x000ee80000000800 */
[----:B------:R-:W3:Y:S01]  /*05a0*/  LDS R5, [R4+0xa0] ;  /* 0x0000a00004057984 */ /* 0x000ee20000000800 */
[----:B--2---:R-:W-:-:S03]  /*05b0*/  FFMA R6, R0, UR8, RZ ;  /* 0x0000000800067c23 */ /* 0x004fc600080000ff */
[----:B------:R-:W-:Y:S01]  /*05c0*/  LDS R13, [R4+0x1b8] ;  /* 0x0001b800040d7984 */ /* 0x000fe20000000800 */
[----:B-1----:R-:W-:-:S03]  /*05d0*/  FFMA R7, R7, UR9, R6 ;  /* 0x0000000907077c23 */ /* 0x002fc60008000006 */
[----:B------:R-:W1:Y:S01]  /*05e0*/  LDS R0, [R4+0x120] ;  /* 0x0001200004007984 */ /* 0x000e620000000800 */
[----:B-----5:R-:W-:-:S03]  /*05f0*/  FFMA R8, R8, UR10, R7 ;  /* 0x0000000a08087c23 */ /* 0x020fc60008000007 */
[----:B------:R-:W2:Y:S01]  /*0600*/  LDS R6, [R4+0x124] ;  /* 0x0001240004067984 */ /* 0x000ea20000000800 */
[----:B0-----:R-:W-:-:S03]  /*0610*/  FFMA R9, R9, UR11, R8 ;  /* 0x0000000b09097c23 */ /* 0x001fc60008000008 */
[----:B------:R-:W0:Y:S01]  /*0620*/  LDS R7, [R4+0x128] ;  /* 0x0001280004077984 */ /* 0x000e220000000800 */
[----:B------:R-:W5:Y:S01]  /*0630*/  LDCU.128 UR8, c[0x3][0x20] ;  /* 0x00c00400ff0877ac */ /* 0x000f620008000c00 */
[----:B----4-:R-:W-:Y:S02]  /*0640*/  FFMA R10, R10, UR12, R9 ;  /* 0x0000000c0a0a7c23 */ /* 0x010fe40008000009 */
[----:B------:R-:W4:Y:S02]  /*0650*/  LDS R8, [R4+0x12c] ;  /* 0x00012c0004087984 */ /* 0x000f240000000800 */
[----:B---3--:R-:W-:Y:S02]  /*0660*/  FFMA R11, R11, UR13, R10 ;  /* 0x0000000d0b0b7c23 */ /* 0x008fe4000800000a */
[----:B------:R-:W3:Y:S02]  /*0670*/  LDS R9, [R4+0x130] ;  /* 0x0001300004097984 */ /* 0x000ee40000000800 */
[----:B------:R-:W-:-:S02]  /*0680*/  FFMA R11, R12, UR14, R11 ;  /* 0x0000000e0c0b7c23 */ /* 0x000fc4000800000b */
[----:B------:R-:W3:Y:S02]  /*0690*/  LDS R10, [R4+0x1b0] ;  /* 0x0001b000040a7984 */ /* 0x000ee40000000800 */
[----:B------:R-:W-:Y:S02]  /*06a0*/  FFMA R11, R14, UR15, R11 ;  /* 0x0000000f0e0b7c23 */ /* 0x000fe4000800000b */
[----:B------:R-:W3:Y:S01]  /*06b0*/  LDS R12, [R4+0x1b4] ;  /* 0x0001b400040c7984 */ /* 0x000ee20000000800 */
[----:B------:R-:W0:Y:S01]  /*06c0*/  LDCU.128 UR12, c[0x3][0x30] ;  /* 0x00c00600ff0c77ac */ /* 0x000e220008000c00 */
[----:B-----5:R-:W-:Y:S02]  /*06d0*/  FFMA R16, R16, UR8, R11 ;  /* 0x0000000810107c23 */ /* 0x020fe4000800000b */
[----:B------:R-:W-:Y:S02]  /*06e0*/  LDS R17, [R4+0x248] ;  /* 0x0002480004117984 */ /* 0x000fe40000000800 */
[----:B------:R-:W-:-:S02]  /*06f0*/  FFMA R15, R5, UR9, R16 ;  /* 0x00000009050f7c23 */ /* 0x000fc40008000010 */
[----:B------:R-:W5:Y:S04]  /*0700*/  LDS R11, [R4+0x1bc] ;  /* 0x0001bc00040b7984 */ /* 0x000f680000000800 */
[----:B------:R-:W5:Y:S01]  /*0710*/  LDS R5, [R4+0x1c0] ;  /* 0x0001c00004057984 */ /* 0x000f620000000800 */
[----:B-1----:R-:W-:-:S03]  /*0720*/  FFMA R15, R0, UR10, R15 ;  /* 0x0000000a000f7c23 */ /* 0x002fc6000800000f */
[----:B------:R-:W-:Y:S01]  /*0730*/  LDS R19, [R4+0x24c] ;  /* 0x00024c0004137984 */ /* 0x000fe20000000800 */
[----:B--2---:R-:W-:-:S03]  /*0740*/  FFMA R6, R6, UR11, R15 ;  /* 0x0000000b06067c23 */ /* 0x004fc6000800000f */
[----:B------:R-:W1:Y:S01]  /*0750*/  LDS R0, [R4+0x240] ;  /* 0x0002400004007984 */ /* 0x000e620000000800 */
[----:B------:R-:W2:Y:S01]  /*0760*/  LDCU.128 UR8, c[0x3][0x40] ;  /* 0x00c00800ff0877ac */ /* 0x000ea20008000c00 */
[----:B0-----:R-:W-:Y:S02]  /*0770*/  FFMA R7, R7, UR12, R6 ;  /* 0x0000000c07077c23 */ /* 0x001fe40008000006 */
[----:B------:R-:W0:Y:S02]  /*0780*/  LDS R15, [R4+0x244] ;  /* 0x00024400040f7984 */ /* 0x000e240000000800 */
[----:B----4-:R-:W-:Y:S02]  /*0790*/  FFMA R8, R8, UR13, R7 ;  /* 0x0000000d08087c23 */ /* 0x010fe40008000007 */
[----:B------:R-:W4:Y:S01]  /*07a0*/  LDS R21, [R4+0x250] ;  /* 0x0002500004157984 */ /* 0x000f220000000800 */
[----:B------:R-:W1:Y:S01]  /*07b0*/  LDC.64 R6, c[0x0][0x388] ;  /* 0x0000e200ff067b82 */ /* 0x000e620000000a00 */
[----:B---3--:R-:W-:-:S04]  /*07c0*/  FFMA R9, R9, UR14, R8 ;  /* 0x0000000e09097c23 */ /* 0x008fc80008000008 */
[----:B------:R-:W-:Y:S01]  /*07d0*/  FFMA R9, R10, UR15, R9 ;  /* 0x0000000f0a097c23 */ /* 0x000fe20008000009 */
[----:B------:R-:W3:Y:S03]  /*07e0*/  LDCU.128 UR12, c[0x3][0x50] ;  /* 0x00c00a00ff0c77ac */ /* 0x000ee60008000c00 */
[----:B--2---:R-:W-:-:S04]  /*07f0*/  FFMA R12, R12, UR8, R9 ;  /* 0x000000080c0c7c23 */ /* 0x004fc80008000009 */
[----:B------:R-:W-:-:S04]  /*0800*/  FFMA R12, R13, UR9, R12 ;  /* 0x000000090d0c7c23 */ /* 0x000fc8000800000c */
[----:B-----5:R-:W-:-:S04]  /*0810*/  FFMA R12, R11, UR10, R12 ;  /* 0x0000000a0b0c7c23 */ /* 0x020fc8000800000c */
[----:B------:R-:W-:Y:S01]  /*0820*/  FFMA R5, R5, UR11, R12 ;  /* 0x0000000b05057c23 */ /* 0x000fe2000800000c */
[----:B-1----:R-:W-:-:S04]  /*0830*/  IMAD.WIDE R6, R3, 0x4, R6 ;  /* 0x0000000403067825 */ /* 0x002fc800078e0206 */
[----:B---3--:R-:W-:-:S04]  /*0840*/  FFMA R0, R0, UR12, R5 ;  /* 0x0000000c00007c23 */ /* 0x008fc80008000005 */
[----:B0-----:R-:W-:-:S04]  /*0850*/  FFMA R0, R15, UR13, R0 ;  /* 0x0000000d0f007c23 */ /* 0x001fc80008000000 */
[----:B------:R-:W-:-:S04]  /*0860*/  FFMA R0, R17, UR14, R0 ;  /* 0x0000000e11007c23 */ /* 0x000fc80008000000 */
[----:B------:R-:W-:-:S04]  /*0870*/  FFMA R0, R19, UR15, R0 ;  /* 0x0000000f13007c23 */ /* 0x000fc80008000000 */
[----:B----4-:R-:W-:-:S05]  /*0880*/  FFMA R21, R21, UR7, R0 ;  /* 0x0000000715157c23 */ /* 0x010fca0008000000 */
[----:B------:R-:W-:Y:S01]  /*0890*/  STG.E desc[UR4][R6.64], R21 ;  /* 0x0000001506007986 */ /* 0x000fe2000c101904 */
[----:B------:R-:W-:Y:S05]  /*08a0*/  EXIT ;  /* 0x000000000000794d */ /* 0x000fea0003800000 */
.L_x_4:
[----:B------:R-:W-:-:S00]  /*08b0*/  BRA `(.L_x_4) ;  /* 0xfffffffc00fc7947 */ /* 0x000fc0000383ffff */
[----:B------:R-:W-:-:S00]  /*08c0*/  NOP ;  /* 0x0000000000007918 */ /* 0x000fc00000000000 */
        /* <DEDUP_REMOVED lines=11> */
.L_x_5:


//--------------------- .nv.shared._Z23twod_convolution_kernelPKfPfi --------------------------
	.section	.nv.shared._Z23twod_convolution_kernelPKfPfi,"aw",@nobits
	.sectionflags	@""
	.align	4
.nv.shared._Z23twod_convolution_kernelPKfPfi:
	.zero		6208


//--------------------- .nv.shared.reserved.0     --------------------------
	.section	.nv.shared.reserved.0,"aw",@nobits
	.weak		__nv_reservedSMEM_offset_0_alias
	.size		__nv_reservedSMEM_offset_0_alias, 0, 64
	.other		__nv_reservedSMEM_offset_0_alias,@"STO_CUDA_RESERVED_SHARED STV_DEFAULT"
__nv_reservedSMEM_offset_0_alias:
	.zero		0
	.zero		64


//--------------------- .nv.constant0._Z23twod_convolution_kernelPKfPfi --------------------------
	.section	.nv.constant0._Z23twod_convolution_kernelPKfPfi,"a",@progbits
	.sectionflags	@""
	.align	4
.nv.constant0._Z23twod_convolution_kernelPKfPfi:
	.zero		916


//--------------------- SYMBOLS --------------------------

	.type		.nv.reservedSmem.offset0,@object
	.size		.nv.reservedSmem.offset0,0x4
	.type		.nv.reservedSmem.cap,@object
	.size		.nv.reservedSmem.cap,0x4
